//
// Generated by NVIDIA NVVM Compiler
//
// Compiler Build ID: CL-36424714
// Cuda compilation tools, release 13.0, V13.0.88
// Based on NVVM 20.0.0
//

.version 9.0
.target sm_100
.address_size 64

	// .globl	_Z11test_arraysv

.visible .entry _Z11test_arraysv()
{


	ret;

}


// ===== COMPILED SASS (sm_100) =====

	.target	sm_100

	.elftype	@"ET_EXEC"


//--------------------- .note.nv.tkinfo           --------------------------
	.section	.note.nv.tkinfo,"",@"SHT_NOTE"
	.sectionflags	@"SHF_NOTE_NV_TKINFO"
	.tkinfo
        /*0018*/ 	.word	0x00000002
        /*0030*/ 	.string	""
        /*0030*/ 	.string	"ptxas"
        /*0030*/ 	.string	"Cuda compilation tools, release 13.0, V13.0.88"
        /*0030*/ 	.string	"Build cuda_13.0.r13.0/compiler.36424714_0"
        /*0030*/ 	.string	"-arch sm_100 -m 64 "



//--------------------- .note.nv.cuinfo           --------------------------
	.section	.note.nv.cuinfo,"",@"SHT_NOTE"
	.sectionflags	@"SHF_NOTE_NV_CUINFO"
        /*0018*/ 	.short	0x0002
        /*001a*/ 	.short	0x0064
        /*001c*/ 	.short	0x0082
	.zero		2


//--------------------- .nv.info                  --------------------------
	.section	.nv.info,"",@"SHT_CUDA_INFO"
	.align	4


	//----- nvinfo : EIATTR_REGCOUNT
	.align		4
        /*0000*/ 	.byte	0x04, 0x2f
        /*0002*/ 	.short	(.L_1 - .L_0)
	.align		4
.L_0:
        /*0004*/ 	.word	index@(_Z11test_arraysv)
        /*0008*/ 	.word	0x00000004


	//----- nvinfo : EIATTR_FRAME_SIZE
	.align		4
.L_1:
        /*000c*/ 	.byte	0x04, 0x11
        /*000e*/ 	.short	(.L_3 - .L_2)
	.align		4
.L_2:
        /*0010*/ 	.word	index@(_Z11test_arraysv)
        /*0014*/ 	.word	0x00000000


	//----- nvinfo : EIATTR_MIN_STACK_SIZE
	.align		4
.L_3:
        /*0018*/ 	.byte	0x04, 0x12
        /*001a*/ 	.short	(.L_5 - .L_4)
	.align		4
.L_4:
        /*001c*/ 	.word	index@(_Z11test_arraysv)
        /*0020*/ 	.word	0x00000000
.L_5:


//--------------------- .nv.compat                --------------------------
	.section	.nv.compat,"",@"SHT_CUDA_COMPAT_INFO"
	.align	4
        /*0000*/ 	.byte	0x02, 0x09, 0x00, 0x00, 0x02, 0x02, 0x01, 0x00, 0x02, 0x05, 0x05, 0x00, 0x03, 0x07, 0x01, 0x01
        /*0010*/ 	.byte	0x02, 0x03, 0x00, 0x00, 0x02, 0x06, 0x01, 0x00, 0x04, 0x0b, 0x08, 0x00, 0x09, 0x00, 0x00, 0x00
        /*0020*/ 	.byte	0x00, 0x00, 0x00, 0x00


//--------------------- .nv.info._Z11test_arraysv --------------------------
	.section	.nv.info._Z11test_arraysv,"",@"SHT_CUDA_INFO"
	.sectionflags	@""
	.align	4


	//----- nvinfo : EIATTR_CUDA_API_VERSION
	.align		4
        /*0000*/ 	.byte	0x04, 0x37
        /*0002*/ 	.short	(.L_7 - .L_6)
.L_6:
        /*0004*/ 	.word	0x00000082


	//----- nvinfo : EIATTR_SPARSE_MMA_MASK
	.align		4
.L_7:
        /*0008*/ 	.byte	0x03, 0x50
        /*000a*/ 	.short	0x0000


	//----- nvinfo : EIATTR_MAXREG_COUNT
	.align		4
        /*000c*/ 	.byte	0x03, 0x1b
        /*000e*/ 	.short	0x00ff


	//----- nvinfo : EIATTR_MERCURY_ISA_VERSION
	.align		4
        /*0010*/ 	.byte	0x03, 0x5f
        /*0012*/ 	.short	0x0101


	//----- nvinfo : EIATTR_VRC_CTA_INIT_COUNT
	.align		4
        /*0014*/ 	.byte	0x02, 0x4a
	.zero		1
	.zero		1


	//----- nvinfo : EIATTR_EXIT_INSTR_OFFSETS
	.align		4
        /*0018*/ 	.byte	0x04, 0x1c
        /*001a*/ 	.short	(.L_9 - .L_8)


	//   ....[0]....
.L_8:
        /*001c*/ 	.word	0x00000010


	//----- nvinfo : EIATTR_SW_WAR
	.align		4
.L_9:
        /*0020*/ 	.byte	0x04, 0x36
        /*0022*/ 	.short	(.L_11 - .L_10)
.L_10:
        /*0024*/ 	.word	0x00000008
.L_11:


//--------------------- .nv.callgraph             --------------------------
	.section	.nv.callgraph,"",@"SHT_CUDA_CALLGRAPH"
	.align	4
	.sectionentsize	8
	.align		4
        /*0000*/ 	.word	0x00000000
	.align		4
        /*0004*/ 	.word	0xffffffff
	.align		4
        /*0008*/ 	.word	0x00000000
	.align		4
        /*000c*/ 	.word	0xfffffffe
	.align		4
        /*0010*/ 	.word	0x00000000
	.align		4
        /*0014*/ 	.word	0xfffffffd
	.align		4
        /*0018*/ 	.word	0x00000000
	.align		4
        /*001c*/ 	.word	0xfffffffc


//--------------------- .text._Z11test_arraysv    --------------------------
	.section	.text._Z11test_arraysv,"ax",@progbits
	.align	128
        .global         _Z11test_arraysv
        .type           _Z11test_arraysv,@function
        .size           _Z11test_arraysv,(.L_x_1 - _Z11test_arraysv)
        .other          _Z11test_arraysv,@"STO_CUDA_ENTRY STV_DEFAULT"
_Z11test_arraysv:
.text._Z11test_arraysv:
[----:B------:R-:W-:Y:S01]  /*0000*/  LDC R1, c[0x0][0x37c] ;  /* 0x0000df00ff017b82 */ /* 0x000fe20000000800 */
[----:B------:R-:W-:Y:S05]  /*0010*/  EXIT ;  /* 0x000000000000794d */ /* 0x000fea0003800000 */
.L_x_0:
[----:B------:R-:W-:-:S00]  /*0020*/  BRA `(.L_x_0) ;  /* 0xfffffffc00fc7947 */ /* 0x000fc0000383ffff */
[----:B------:R-:W-:-:S00]  /*0030*/  NOP ;  /* 0x0000000000007918 */ /* 0x000fc00000000000 */
        /* <DEDUP_REMOVED lines=12> */
.L_x_1:


//--------------------- .nv.shared.reserved.0     --------------------------
	.section	.nv.shared.reserved.0,"aw",@nobits
	.weak		__nv_reservedSMEM_offset_0_alias
	.size		__nv_reservedSMEM_offset_0_alias, 0, 64
	.other		__nv_reservedSMEM_offset_0_alias,@"STO_CUDA_RESERVED_SHARED STV_DEFAULT"
__nv_reservedSMEM_offset_0_alias:
	.zero		0
	.zero		64


//--------------------- .nv.constant0._Z11test_arraysv --------------------------
	.section	.nv.constant0._Z11test_arraysv,"a",@progbits
	.sectionflags	@""
	.align	4
.nv.constant0._Z11test_arraysv:
	.zero		896


//--------------------- SYMBOLS --------------------------

	.type		.nv.reservedSmem.offset0,@object
	.size		.nv.reservedSmem.offset0,0x4
